//
// Generated by NVIDIA NVVM Compiler
//
// Compiler Build ID: CL-36424714
// Cuda compilation tools, release 13.0, V13.0.88
// Based on NVVM 20.0.0
//

.version 9.0
.target sm_100
.address_size 64

	// .globl	_Z10mma_kernelP9FragmentAP9FragmentBP9FragmentCS4_

.visible .entry _Z10mma_kernelP9FragmentAP9FragmentBP9FragmentCS4_(
	.param .u64 .ptr .align 1 _Z10mma_kernelP9FragmentAP9FragmentBP9FragmentCS4__param_0,
	.param .u64 .ptr .align 1 _Z10mma_kernelP9FragmentAP9FragmentBP9FragmentCS4__param_1,
	.param .u64 .ptr .align 1 _Z10mma_kernelP9FragmentAP9FragmentBP9FragmentCS4__param_2,
	.param .u64 .ptr .align 1 _Z10mma_kernelP9FragmentAP9FragmentBP9FragmentCS4__param_3
)
{
	.reg .b32 	%r<15>;
	.reg .b64 	%rd<9>;

	ld.param.u64 	%rd1, [_Z10mma_kernelP9FragmentAP9FragmentBP9FragmentCS4__param_0];
	ld.param.u64 	%rd2, [_Z10mma_kernelP9FragmentAP9FragmentBP9FragmentCS4__param_1];
	ld.param.u64 	%rd3, [_Z10mma_kernelP9FragmentAP9FragmentBP9FragmentCS4__param_2];
	ld.param.u64 	%rd4, [_Z10mma_kernelP9FragmentAP9FragmentBP9FragmentCS4__param_3];
	cvta.to.global.u64 	%rd5, %rd4;
	cvta.to.global.u64 	%rd6, %rd3;
	cvta.to.global.u64 	%rd7, %rd2;
	cvta.to.global.u64 	%rd8, %rd1;
	ld.global.u32 	%r5, [%rd8];
	ld.global.u32 	%r6, [%rd8+4];
	ld.global.u32 	%r7, [%rd8+8];
	ld.global.u32 	%r8, [%rd8+12];
	ld.global.u32 	%r9, [%rd7];
	ld.global.u32 	%r10, [%rd7+4];
	ld.global.u32 	%r11, [%rd6];
	ld.global.u32 	%r12, [%rd6+4];
	ld.global.u32 	%r13, [%rd6+8];
	ld.global.u32 	%r14, [%rd6+12];
	// begin inline asm
	mma.sync.aligned.m16n8k256.row.col.s32.b1.b1.s32.and.popc {%r1,%r2,%r3,%r4}, {%r5,%r6,%r7,%r8}, {%r9,%r10}, {%r11,%r12,%r13,%r14};

	// end inline asm
	st.global.u32 	[%rd5], %r1;
	st.global.u32 	[%rd5+4], %r2;
	st.global.u32 	[%rd5+8], %r3;
	st.global.u32 	[%rd5+12], %r4;
	ret;

}


// ===== COMPILED SASS (sm_100) =====

	.target	sm_100

	.elftype	@"ET_EXEC"


//--------------------- .note.nv.tkinfo           --------------------------
	.section	.note.nv.tkinfo,"",@"SHT_NOTE"
	.sectionflags	@"SHF_NOTE_NV_TKINFO"
	.tkinfo
        /*0018*/ 	.word	0x00000002
        /*0030*/ 	.string	""
        /*0030*/ 	.string	"ptxas"
        /*0030*/ 	.string	"Cuda compilation tools, release 13.0, V13.0.88"
        /*0030*/ 	.string	"Build cuda_13.0.r13.0/compiler.36424714_0"
        /*0030*/ 	.string	"-arch sm_100 -m 64 "



//--------------------- .note.nv.cuinfo           --------------------------
	.section	.note.nv.cuinfo,"",@"SHT_NOTE"
	.sectionflags	@"SHF_NOTE_NV_CUINFO"
        /*0018*/ 	.short	0x0002
        /*001a*/ 	.short	0x0064
        /*001c*/ 	.short	0x0082
	.zero		2


//--------------------- .nv.info                  --------------------------
	.section	.nv.info,"",@"SHT_CUDA_INFO"
	.align	4


	//----- nvinfo : EIATTR_REGCOUNT
	.align		4
        /*0000*/ 	.byte	0x04, 0x2f
        /*0002*/ 	.short	(.L_1 - .L_0)
	.align		4
.L_0:
        /*0004*/ 	.word	index@(_Z10mma_kernelP9FragmentAP9FragmentBP9FragmentCS4_)
        /*0008*/ 	.word	0x0000001d


	//----- nvinfo : EIATTR_FRAME_SIZE
	.align		4
.L_1:
        /*000c*/ 	.byte	0x04, 0x11
        /*000e*/ 	.short	(.L_3 - .L_2)
	.align		4
.L_2:
        /*0010*/ 	.word	index@($__internal_0_$__cuda_sm_10x_mma_bit_internal_and_m16n8k256)
        /*0014*/ 	.word	0x00000000


	//----- nvinfo : EIATTR_FRAME_SIZE
	.align		4
.L_3:
        /*0018*/ 	.byte	0x04, 0x11
        /*001a*/ 	.short	(.L_5 - .L_4)
	.align		4
.L_4:
        /*001c*/ 	.word	index@(_Z10mma_kernelP9FragmentAP9FragmentBP9FragmentCS4_)
        /*0020*/ 	.word	0x00000000


	//----- nvinfo : EIATTR_MIN_STACK_SIZE
	.align		4
.L_5:
        /*0024*/ 	.byte	0x04, 0x12
        /*0026*/ 	.short	(.L_7 - .L_6)
	.align		4
.L_6:
        /*0028*/ 	.word	index@(_Z10mma_kernelP9FragmentAP9FragmentBP9FragmentCS4_)
        /*002c*/ 	.word	0x00000000
.L_7:


//--------------------- .nv.compat                --------------------------
	.section	.nv.compat,"",@"SHT_CUDA_COMPAT_INFO"
	.align	4
        /*0000*/ 	.byte	0x02, 0x09, 0x00, 0x00, 0x02, 0x02, 0x02, 0x00, 0x02, 0x05, 0x05, 0x00, 0x03, 0x07, 0x01, 0x01
        /*0010*/ 	.byte	0x02, 0x03, 0x00, 0x00, 0x02, 0x06, 0x01, 0x00, 0x04, 0x0b, 0x08, 0x00, 0x01, 0x00, 0x00, 0x00
        /*0020*/ 	.byte	0x00, 0x00, 0x00, 0x00


//--------------------- .nv.info._Z10mma_kernelP9FragmentAP9FragmentBP9FragmentCS4_ --------------------------
	.section	.nv.info._Z10mma_kernelP9FragmentAP9FragmentBP9FragmentCS4_,"",@"SHT_CUDA_INFO"
	.sectionflags	@""
	.align	4


	//----- nvinfo : EIATTR_CUDA_API_VERSION
	.align		4
        /*0000*/ 	.byte	0x04, 0x37
        /*0002*/ 	.short	(.L_9 - .L_8)
.L_8:
        /*0004*/ 	.word	0x00000082


	//----- nvinfo : EIATTR_KPARAM_INFO
	.align		4
.L_9:
        /*0008*/ 	.byte	0x04, 0x17
        /*000a*/ 	.short	(.L_11 - .L_10)
.L_10:
        /*000c*/ 	.word	0x00000000
        /*0010*/ 	.short	0x0003
        /*0012*/ 	.short	0x0018
        /*0014*/ 	.byte	0x00, 0xf5, 0x21, 0x00


	//----- nvinfo : EIATTR_KPARAM_INFO
	.align		4
.L_11:
        /*0018*/ 	.byte	0x04, 0x17
        /*001a*/ 	.short	(.L_13 - .L_12)
.L_12:
        /*001c*/ 	.word	0x00000000
        /*0020*/ 	.short	0x0002
        /*0022*/ 	.short	0x0010
        /*0024*/ 	.byte	0x00, 0xf5, 0x21, 0x00


	//----- nvinfo : EIATTR_KPARAM_INFO
	.align		4
.L_13:
        /*0028*/ 	.byte	0x04, 0x17
        /*002a*/ 	.short	(.L_15 - .L_14)
.L_14:
        /*002c*/ 	.word	0x00000000
        /*0030*/ 	.short	0x0001
        /*0032*/ 	.short	0x0008
        /*0034*/ 	.byte	0x00, 0xf5, 0x21, 0x00


	//----- nvinfo : EIATTR_KPARAM_INFO
	.align		4
.L_15:
        /*0038*/ 	.byte	0x04, 0x17
        /*003a*/ 	.short	(.L_17 - .L_16)
.L_16:
        /*003c*/ 	.word	0x00000000
        /*0040*/ 	.short	0x0000
        /*0042*/ 	.short	0x0000
        /*0044*/ 	.byte	0x00, 0xf5, 0x21, 0x00


	//----- nvinfo : EIATTR_SPARSE_MMA_MASK
	.align		4
.L_17:
        /*0048*/ 	.byte	0x03, 0x50
        /*004a*/ 	.short	0x0000


	//----- nvinfo : EIATTR_MAXREG_COUNT
	.align		4
        /*004c*/ 	.byte	0x03, 0x1b
        /*004e*/ 	.short	0x00ff


	//----- nvinfo : EIATTR_MERCURY_ISA_VERSION
	.align		4
        /*0050*/ 	.byte	0x03, 0x5f
        /*0052*/ 	.short	0x0101


	//----- nvinfo : EIATTR_VRC_CTA_INIT_COUNT
	.align		4
        /*0054*/ 	.byte	0x02, 0x4a
	.zero		1
	.zero		1


	//----- nvinfo : EIATTR_EXIT_INSTR_OFFSETS
	.align		4
        /*0058*/ 	.byte	0x04, 0x1c
        /*005a*/ 	.short	(.L_19 - .L_18)


	//   ....[0]....
.L_18:
        /*005c*/ 	.word	0x00000160


	//----- nvinfo : EIATTR_CRS_STACK_SIZE
	.align		4
.L_19:
        /*0060*/ 	.byte	0x04, 0x1e
        /*0062*/ 	.short	(.L_21 - .L_20)
.L_20:
        /*0064*/ 	.word	0x00000000


	//----- nvinfo : EIATTR_CBANK_PARAM_SIZE
	.align		4
.L_21:
        /*0068*/ 	.byte	0x03, 0x19
        /*006a*/ 	.short	0x0020


	//----- nvinfo : EIATTR_PARAM_CBANK
	.align		4
        /*006c*/ 	.byte	0x04, 0x0a
        /*006e*/ 	.short	(.L_23 - .L_22)
	.align		4
.L_22:
        /*0070*/ 	.word	index@(.nv.constant0._Z10mma_kernelP9FragmentAP9FragmentBP9FragmentCS4_)
        /*0074*/ 	.short	0x0380
        /*0076*/ 	.short	0x0020


	//----- nvinfo : EIATTR_SW_WAR
	.align		4
.L_23:
        /*0078*/ 	.byte	0x04, 0x36
        /*007a*/ 	.short	(.L_25 - .L_24)
.L_24:
        /*007c*/ 	.word	0x00000008
.L_25:


//--------------------- .nv.callgraph             --------------------------
	.section	.nv.callgraph,"",@"SHT_CUDA_CALLGRAPH"
	.align	4
	.sectionentsize	8
	.align		4
        /*0000*/ 	.word	0x00000000
	.align		4
        /*0004*/ 	.word	0xffffffff
	.align		4
        /*0008*/ 	.word	0x00000000
	.align		4
        /*000c*/ 	.word	0xfffffffe
	.align		4
        /*0010*/ 	.word	0x00000000
	.align		4
        /*0014*/ 	.word	0xfffffffd
	.align		4
        /*0018*/ 	.word	0x00000000
	.align		4
        /*001c*/ 	.word	0xfffffffc


//--------------------- .text._Z10mma_kernelP9FragmentAP9FragmentBP9FragmentCS4_ --------------------------
	.section	.text._Z10mma_kernelP9FragmentAP9FragmentBP9FragmentCS4_,"ax",@progbits
	.align	128
        .global         _Z10mma_kernelP9FragmentAP9FragmentBP9FragmentCS4_
        .type           _Z10mma_kernelP9FragmentAP9FragmentBP9FragmentCS4_,@function
        .size           _Z10mma_kernelP9FragmentAP9FragmentBP9FragmentCS4_,(.L_x_1 - _Z10mma_kernelP9FragmentAP9FragmentBP9FragmentCS4_)
        .other          _Z10mma_kernelP9FragmentAP9FragmentBP9FragmentCS4_,@"STO_CUDA_ENTRY STV_DEFAULT"
_Z10mma_kernelP9FragmentAP9FragmentBP9FragmentCS4_:
.text._Z10mma_kernelP9FragmentAP9FragmentBP9FragmentCS4_:
[----:B------:R-:W-:Y:S08]  /*0000*/  LDC R1, c[0x0][0x37c] ;  /* 0x0000df00ff017b82 */ /* 0x000ff00000000800 */
[----:B------:R-:W0:Y:S01]  /*0010*/  LDC.64 R6, c[0x0][0x380] ;  /* 0x0000e000ff067b82 */ /* 0x000e220000000a00 */
[----:B------:R-:W0:Y:S07]  /*0020*/  LDCU.64 UR4, c[0x0][0x358] ;  /* 0x00006b00ff0477ac */ /* 0x000e2e0008000a00 */
[----:B------:R-:W1:Y:S08]  /*0030*/  LDC.64 R12, c[0x0][0x388] ;  /* 0x0000e200ff0c7b82 */ /* 0x000e700000000a00 */
[----:B------:R-:W2:Y:S01]  /*0040*/  LDC.64 R14, c[0x0][0x390] ;  /* 0x0000e400ff0e7b82 */ /* 0x000ea20000000a00 */
[----:B0-----:R0:W5:Y:S04]  /*0050*/  LDG.E R16, desc[UR4][R6.64] ;  /* 0x0000000406107981 */ /* 0x001168000c1e1900 */
[----:B------:R0:W5:Y:S04]  /*0060*/  LDG.E R17, desc[UR4][R6.64+0x4] ;  /* 0x0000040406117981 */ /* 0x000168000c1e1900 */
[----:B------:R0:W5:Y:S04]  /*0070*/  LDG.E R3, desc[UR4][R6.64+0x8] ;  /* 0x0000080406037981 */ /* 0x000168000c1e1900 */
[----:B------:R0:W5:Y:S04]  /*0080*/  LDG.E R2, desc[UR4][R6.64+0xc] ;  /* 0x00000c0406027981 */ /* 0x000168000c1e1900 */
[----:B-1----:R0:W5:Y:S04]  /*0090*/  LDG.E R5, desc[UR4][R12.64] ;  /* 0x000000040c057981 */ /* 0x002168000c1e1900 */
[----:B------:R0:W5:Y:S04]  /*00a0*/  LDG.E R4, desc[UR4][R12.64+0x4] ;  /* 0x000004040c047981 */ /* 0x000168000c1e1900 */
[----:B--2---:R0:W5:Y:S04]  /*00b0*/  LDG.E R8, desc[UR4][R14.64] ;  /* 0x000000040e087981 */ /* 0x004168000c1e1900 */
[----:B------:R0:W5:Y:S04]  /*00c0*/  LDG.E R9, desc[UR4][R14.64+0x4] ;  /* 0x000004040e097981 */ /* 0x000168000c1e1900 */
[----:B------:R0:W5:Y:S04]  /*00d0*/  LDG.E R10, desc[UR4][R14.64+0x8] ;  /* 0x000008040e0a7981 */ /* 0x000168000c1e1900 */
[----:B------:R0:W5:Y:S01]  /*00e0*/  LDG.E R11, desc[UR4][R14.64+0xc] ;  /* 0x00000c040e0b7981 */ /* 0x000162000c1e1900 */
[----:B------:R-:W-:-:S07]  /*00f0*/  MOV R0, 0x110 ;  /* 0x0000011000007802 */ /* 0x000fce0000000f00 */
[----:B0----5:R-:W-:Y:S05]  /*0100*/  CALL.REL.NOINC `($__internal_0_$__cuda_sm_10x_mma_bit_internal_and_m16n8k256) ;  /* 0x0000000000187944 */ /* 0x021fea0003c00000 */
[----:B------:R-:W0:Y:S02]  /*0110*/  LDC.64 R2, c[0x0][0x398] ;  /* 0x0000e600ff027b82 */ /* 0x000e240000000a00 */
[----:B0-----:R-:W-:Y:S04]  /*0120*/  STG.E desc[UR4][R2.64], R8 ;  /* 0x0000000802007986 */ /* 0x001fe8000c101904 */
[----:B------:R-:W-:Y:S04]  /*0130*/  STG.E desc[UR4][R2.64+0x4], R9 ;  /* 0x0000040902007986 */ /* 0x000fe8000c101904 */
[----:B------:R-:W-:Y:S04]  /*0140*/  STG.E desc[UR4][R2.64+0x8], R10 ;  /* 0x0000080a02007986 */ /* 0x000fe8000c101904 */
[----:B------:R-:W-:Y:S01]  /*0150*/  STG.E desc[UR4][R2.64+0xc], R11 ;  /* 0x00000c0b02007986 */ /* 0x000fe2000c101904 */
[----:B------:R-:W-:Y:S05]  /*0160*/  EXIT ;  /* 0x000000000000794d */ /* 0x000fea0003800000 */
        .weak           $__internal_0_$__cuda_sm_10x_mma_bit_internal_and_m16n8k256
        .type           $__internal_0_$__cuda_sm_10x_mma_bit_internal_and_m16n8k256,@function
        .size           $__internal_0_$__cuda_sm_10x_mma_bit_internal_and_m16n8k256,(.L_x_1 - $__internal_0_$__cuda_sm_10x_mma_bit_internal_and_m16n8k256)
$__internal_0_$__cuda_sm_10x_mma_bit_internal_and_m16n8k256:
[----:B------:R-:W-:Y:S02]  /*0170*/  LOP3.LUT R6, R16, 0x88888888, RZ, 0xc0, !PT ;  /* 0x8888888810067812 */ /* 0x000fe400078ec0ff */
[----:B------:R-:W-:Y:S02]  /*0180*/  LOP3.LUT R7, R17, 0x88888888, RZ, 0xc0, !PT ;  /* 0x8888888811077812 */ /* 0x000fe400078ec0ff */
[----:B------:R-:W-:Y:S02]  /*0190*/  SHF.R.U32.HI R6, RZ, 0x3, R6 ;  /* 0x00000003ff067819 */ /* 0x000fe40000011606 */
[----:B------:R-:W-:Y:S02]  /*01a0*/  SHF.R.U32.HI R20, RZ, 0x3, R7 ;  /* 0x00000003ff147819 */ /* 0x000fe40000011607 */
[----:B------:R-:W-:Y:S01]  /*01b0*/  LOP3.LUT R7, R5, 0x88888888, RZ, 0xc0, !PT ;  /* 0x8888888805077812 */ /* 0x000fe200078ec0ff */
[----:B------:R-:W0:Y:S01]  /*01c0*/  MOVM.U4TO8.M832 R12, R6 ;  /* 0x00000000060c723a */ /* 0x000e220000004800 */
[----:B------:R-:W-:-:S02]  /*01d0*/  LOP3.LUT R14, R17, 0x44444444, RZ, 0xc0, !PT ;  /* 0x44444444110e7812 */ /* 0x000fc400078ec0ff */
[----:B------:R-:W-:Y:S01]  /*01e0*/  SHF.R.U32.HI R18, RZ, 0x3, R7 ;  /* 0x00000003ff127819 */ /* 0x000fe20000011607 */
[----:B------:R-:W1:Y:S01]  /*01f0*/  MOVM.U4TO8.M832 R20, R20 ;  /* 0x000000001414723a */ /* 0x000e620000004800 */
[----:B------:R-:W-:Y:S02]  /*0200*/  LOP3.LUT R7, R16, 0x44444444, RZ, 0xc0, !PT ;  /* 0x4444444410077812 */ /* 0x000fe400078ec0ff */
[----:B------:R-:W-:Y:S02]  /*0210*/  LOP3.LUT R15, R5, 0x44444444, RZ, 0xc0, !PT ;  /* 0x44444444050f7812 */ /* 0x000fe400078ec0ff */
[----:B------:R-:W2:Y:S01]  /*0220*/  MOVM.U4TO8.M832 R18, R18 ;  /* 0x000000001212723a */ /* 0x000ea20000004800 */
[----:B------:R-:W-:Y:S02]  /*0230*/  SHF.R.U32.HI R24, RZ, 0x2, R7 ;  /* 0x00000002ff187819 */ /* 0x000fe40000011607 */
[----:B------:R-:W-:Y:S02]  /*0240*/  SHF.R.U32.HI R7, RZ, 0x2, R14 ;  /* 0x00000002ff077819 */ /* 0x000fe4000001160e */
[----:B------:R-:W-:-:S02]  /*0250*/  SHF.R.U32.HI R26, RZ, 0x2, R15 ;  /* 0x00000002ff1a7819 */ /* 0x000fc4000001160f */
[----:B------:R-:W3:Y:S01]  /*0260*/  MOVM.U4TO8.M832 R24, R24 ;  /* 0x000000001818723a */ /* 0x000ee20000004800 */
[----:B------:R-:W-:Y:S02]  /*0270*/  LOP3.LUT R23, R16, 0x22222222, RZ, 0xc0, !PT ;  /* 0x2222222210177812 */ /* 0x000fe400078ec0ff */
[C---:B------:R-:W-:Y:S01]  /*0280*/  LOP3.LUT R22, R17.reuse, 0x22222222, RZ, 0xc0, !PT ;  /* 0x2222222211167812 */ /* 0x040fe200078ec0ff */
[----:B------:R-:W4:Y:S01]  /*0290*/  MOVM.U4TO8.M832 R6, R7 ;  /* 0x000000000706723a */ /* 0x000f220000004800 */
[----:B------:R-:W-:Y:S02]  /*02a0*/  SHF.R.U32.HI R23, RZ, 0x1, R23 ;  /* 0x00000001ff177819 */ /* 0x000fe40000011617 */
[----:B------:R-:W-:Y:S01]  /*02b0*/  LOP3.LUT R17, R17, 0x11111111, RZ, 0xc0, !PT ;  /* 0x1111111111117812 */ /* 0x000fe200078ec0ff */
[----:B0-----:R-:W-:Y:S02]  /*02c0*/  IMAD.MOV.U32 R14, RZ, RZ, R13 ;  /* 0x000000ffff0e7224 */ /* 0x001fe400078e000d */
[----:B-1----:R-:W-:-:S02]  /*02d0*/  IMAD.MOV.U32 R13, RZ, RZ, R20 ;  /* 0x000000ffff0d7224 */ /* 0x002fc400078e0014 */
[----:B------:R-:W-:Y:S02]  /*02e0*/  IMAD.MOV.U32 R15, RZ, RZ, R21 ;  /* 0x000000ffff0f7224 */ /* 0x000fe400078e0015 */
[----:B------:R-:W0:Y:S05]  /*02f0*/  MOVM.U4TO8.M832 R20, R26 ;  /* 0x000000001a14723a */ /* 0x000e2a0000004800 */
[----:B--2---:R-:W-:Y:S01]  /*0300*/  IMMA.16832.U8.U8 R8, R12.ROW, R18.COL, R8 ;  /* 0x000000120c087237 */ /* 0x004fe20000400c08 */
[----:B------:R-:W-:Y:S02]  /*0310*/  SHF.R.U32.HI R18, RZ, 0x1, R22 ;  /* 0x00000001ff127819 */ /* 0x000fe40000011616 */
[C---:B------:R-:W-:Y:S01]  /*0320*/  LOP3.LUT R13, R5.reuse, 0x22222222, RZ, 0xc0, !PT ;  /* 0x22222222050d7812 */ /* 0x040fe200078ec0ff */
[----:B------:R-:W1:Y:S01]  /*0330*/  MOVM.U4TO8.M832 R22, R23 ;  /* 0x000000001716723a */ /* 0x000e620000004800 */
[----:B---3--:R-:W-:Y:S01]  /*0340*/  IMAD.MOV.U32 R12, RZ, RZ, R24 ;  /* 0x000000ffff0c7224 */ /* 0x008fe200078e0018 */
[----:B------:R-:W-:Y:S01]  /*0350*/  LOP3.LUT R5, R5, 0x11111111, RZ, 0xc0, !PT ;  /* 0x1111111105057812 */ /* 0x000fe200078ec0ff */
[----:B------:R-:W-:Y:S01]  /*0360*/  IMAD.MOV.U32 R14, RZ, RZ, R25 ;  /* 0x000000ffff0e7224 */ /* 0x000fe200078e0019 */
[----:B------:R-:W2:Y:S01]  /*0370*/  MOVM.U4TO8.M832 R18, R18 ;  /* 0x000000001212723a */ /* 0x000ea20000004800 */
[----:B------:R-:W-:Y:S01]  /*0380*/  SHF.R.U32.HI R24, RZ, 0x1, R13 ;  /* 0x00000001ff187819 */ /* 0x000fe2000001160d */
[----:B----4-:R-:W-:-:S02]  /*0390*/  IMAD.MOV.U32 R13, RZ, RZ, R6 ;  /* 0x000000ffff0d7224 */ /* 0x010fc400078e0006 */
[----:B------:R-:W-:Y:S02]  /*03a0*/  IMAD.MOV.U32 R15, RZ, RZ, R7 ;  /* 0x000000ffff0f7224 */ /* 0x000fe400078e0007 */
[----:B------:R-:W3:Y:S06]  /*03b0*/  MOVM.U4TO8.M832 R6, R24 ;  /* 0x000000001806723a */ /* 0x000eec0000004800 */
[----:B0-----:R-:W-:Y:S01]  /*03c0*/  IMMA.16832.U8.U8 R8, R12.ROW, R20.COL, R8 ;  /* 0x000000140c087237 */ /* 0x001fe20000400c08 */
[----:B------:R-:W-:Y:S02]  /*03d0*/  LOP3.LUT R20, R16, 0x11111111, RZ, 0xc0, !PT ;  /* 0x1111111110147812 */ /* 0x000fe400078ec0ff */
[----:B------:R-:W0:Y:S04]  /*03e0*/  MOVM.U4TO8.M832 R16, R17 ;  /* 0x000000001110723a */ /* 0x000e280000004800 */
[----:B------:R-:W4:Y:S01]  /*03f0*/  MOVM.U4TO8.M832 R20, R20 ;  /* 0x000000001414723a */ /* 0x000f220000004800 */
[----:B-1----:R-:W-:Y:S01]  /*0400*/  IMAD.MOV.U32 R12, RZ, RZ, R22 ;  /* 0x000000ffff0c7224 */ /* 0x002fe200078e0016 */
[----:B------:R-:W-:Y:S01]  /*0410*/  LOP3.LUT R22, R3, 0x88888888, RZ, 0xc0, !PT ;  /* 0x8888888803167812 */ /* 0x000fe200078ec0ff */
[----:B------:R-:W-:Y:S01]  /*0420*/  IMAD.MOV.U32 R14, RZ, RZ, R23 ;  /* 0x000000ffff0e7224 */ /* 0x000fe200078e0017 */
[----:B------:R-:W-:Y:S01]  /*0430*/  LOP3.LUT R23, R2, 0x88888888, RZ, 0xc0, !PT ;  /* 0x8888888802177812 */ /* 0x000fe200078ec0ff */
[----:B--2---:R-:W-:Y:S01]  /*0440*/  IMAD.MOV.U32 R13, RZ, RZ, R18 ;  /* 0x000000ffff0d7224 */ /* 0x004fe200078e0012 */
[----:B------:R-:W-:Y:S01]  /*0450*/  SHF.R.U32.HI R22, RZ, 0x3, R22 ;  /* 0x00000003ff167819 */ /* 0x000fe20000011616 */
[----:B------:R-:W-:-:S02]  /*0460*/  IMAD.MOV.U32 R15, RZ, RZ, R19 ;  /* 0x000000ffff0f7224 */ /* 0x000fc400078e0013 */
[----:B------:R1:W2:Y:S05]  /*0470*/  MOVM.U4TO8.M832 R18, R5 ;  /* 0x000000000512723a */ /* 0x0002aa0000004800 */
[----:B---3--:R-:W-:Y:S01]  /*0480*/  IMMA.16832.U8.U8 R8, R12.ROW, R6.COL, R8 ;  /* 0x000000060c087237 */ /* 0x008fe20000400c08 */
[----:B------:R-:W-:Y:S02]  /*0490*/  SHF.R.U32.HI R6, RZ, 0x3, R23 ;  /* 0x00000003ff067819 */ /* 0x000fe40000011617 */
[----:B------:R-:W3:Y:S01]  /*04a0*/  MOVM.U4TO8.M832 R22, R22 ;  /* 0x000000001616723a */ /* 0x000ee20000004800 */
[----:B------:R-:W-:Y:S01]  /*04b0*/  LOP3.LUT R13, R4, 0x88888888, RZ, 0xc0, !PT ;  /* 0x88888888040d7812 */ /* 0x000fe200078ec0ff */
[----:B0-----:R-:W-:-:S02]  /*04c0*/  IMAD.MOV.U32 R15, RZ, RZ, R17 ;  /* 0x000000ffff0f7224 */ /* 0x001fc400078e0011 */
[----:B------:R-:W0:Y:S01]  /*04d0*/  MOVM.U4TO8.M832 R6, R6 ;  /* 0x000000000606723a */ /* 0x000e220000004800 */
[----:B------:R-:W-:Y:S01]  /*04e0*/  SHF.R.U32.HI R24, RZ, 0x3, R13 ;  /* 0x00000003ff187819 */ /* 0x000fe2000001160d */
[----:B------:R-:W-:Y:S01]  /*04f0*/  IMAD.MOV.U32 R13, RZ, RZ, R16 ;  /* 0x000000ffff0d7224 */ /* 0x000fe200078e0010 */
[----:B-1----:R-:W-:Y:S01]  /*0500*/  LOP3.LUT R5, R3, 0x44444444, RZ, 0xc0, !PT ;  /* 0x4444444403057812 */ /* 0x002fe200078ec0ff */
[----:B----4-:R-:W-:Y:S02]  /*0510*/  IMAD.MOV.U32 R12, RZ, RZ, R20 ;  /* 0x000000ffff0c7224 */ /* 0x010fe400078e0014 */
[----:B------:R-:W-:Y:S01]  /*0520*/  IMAD.MOV.U32 R14, RZ, RZ, R21 ;  /* 0x000000ffff0e7224 */ /* 0x000fe200078e0015 */
[----:B------:R-:W1:Y:S01]  /*0530*/  MOVM.U4TO8.M832 R16, R24 ;  /* 0x000000001810723a */ /* 0x000e620000004800 */
[----:B------:R-:W-:-:S05]  /*0540*/  SHF.R.U32.HI R5, RZ, 0x2, R5 ;  /* 0x00000002ff057819 */ /* 0x000fca0000011605 */
[----:B--2---:R-:W-:Y:S01]  /*0550*/  IMMA.16832.U8.U8 R8, R12.ROW, R18.COL, R8 ;  /* 0x000000120c087237 */ /* 0x004fe20000400c08 */
[----:B------:R-:W-:Y:S01]  /*0560*/  LOP3.LUT R12, R2, 0x44444444, RZ, 0xc0, !PT ;  /* 0x44444444020c7812 */ /* 0x000fe200078ec0ff */
[----:B------:R2:W4:Y:S03]  /*0570*/  MOVM.U4TO8.M832 R20, R5 ;  /* 0x000000000514723a */ /* 0x0005260000004800 */
[----:B------:R-:W-:Y:S01]  /*0580*/  SHF.R.U32.HI R18, RZ, 0x2, R12 ;  /* 0x00000002ff127819 */ /* 0x000fe2000001160c */
[----:B---3--:R-:W-:Y:S01]  /*0590*/  IMAD.MOV.U32 R12, RZ, RZ, R22 ;  /* 0x000000ffff0c7224 */ /* 0x008fe200078e0016 */
[----:B------:R-:W-:Y:S01]  /*05a0*/  LOP3.LUT R22, R4, 0x44444444, RZ, 0xc0, !PT ;  /* 0x4444444404167812 */ /* 0x000fe200078ec0ff */
[----:B------:R-:W-:Y:S01]  /*05b0*/  IMAD.MOV.U32 R14, RZ, RZ, R23 ;  /* 0x000000ffff0e7224 */ /* 0x000fe200078e0017 */
[----:B--2---:R-:W-:Y:S02]  /*05c0*/  LOP3.LUT R5, R2, 0x22222222, RZ, 0xc0, !PT ;  /* 0x2222222202057812 */ /* 0x004fe400078ec0ff */
[----:B------:R-:W2:Y:S01]  /*05d0*/  MOVM.U4TO8.M832 R18, R18 ;  /* 0x000000001212723a */ /* 0x000ea20000004800 */
[----:B0-----:R-:W-:Y:S01]  /*05e0*/  IMAD.MOV.U32 R13, RZ, RZ, R6 ;  /* 0x000000ffff0d7224 */ /* 0x001fe200078e0006 */
[----:B------:R-:W-:Y:S01]  /*05f0*/  SHF.R.U32.HI R6, RZ, 0x2, R22 ;  /* 0x00000002ff067819 */ /* 0x000fe20000011616 */
[----:B------:R-:W-:Y:S01]  /*0600*/  IMAD.MOV.U32 R15, RZ, RZ, R7 ;  /* 0x000000ffff0f7224 */ /* 0x000fe200078e0007 */
[----:B------:R-:W-:-:S02]  /*0610*/  LOP3.LUT R22, R3, 0x22222222, RZ, 0xc0, !PT ;  /* 0x2222222203167812 */ /* 0x000fc400078ec0ff */
[----:B------:R-:W-:Y:S02]  /*0620*/  SHF.R.U32.HI R5, RZ, 0x1, R5 ;  /* 0x00000001ff057819 */ /* 0x000fe40000011605 */
[----:B------:R-:W0:Y:S01]  /*0630*/  MOVM.U4TO8.M832 R6, R6 ;  /* 0x000000000606723a */ /* 0x000e220000004800 */
[----:B------:R-:W-:Y:S01]  /*0640*/  SHF.R.U32.HI R22, RZ, 0x1, R22 ;  /* 0x00000001ff167819 */ /* 0x000fe20000011616 */
[----:B-1----:R-:W-:Y:S01]  /*0650*/  IMMA.16832.U8.U8 R8, R12.ROW, R16.COL, R8 ;  /* 0x000000100c087237 */ /* 0x002fe20000400c08 */
[C---:B------:R-:W-:Y:S01]  /*0660*/  LOP3.LUT R13, R4.reuse, 0x22222222, RZ, 0xc0, !PT ;  /* 0x22222222040d7812 */ /* 0x040fe200078ec0ff */
[----:B------:R-:W1:Y:S01]  /*0670*/  MOVM.U4TO8.M832 R16, R5 ;  /* 0x000000000510723a */ /* 0x000e620000004800 */
[----:B------:R-:W-:Y:S01]  /*0680*/  LOP3.LUT R3, R3, 0x11111111, RZ, 0xc0, !PT ;  /* 0x1111111103037812 */ /* 0x000fe200078ec0ff */
[----:B----4-:R-:W-:Y:S02]  /*0690*/  IMAD.MOV.U32 R12, RZ, RZ, R20 ;  /* 0x000000ffff0c7224 */ /* 0x010fe400078e0014 */
[----:B------:R-:W3:Y:S01]  /*06a0*/  MOVM.U4TO8.M832 R22, R22 ;  /* 0x000000001616723a */ /* 0x000ee20000004800 */
[----:B------:R-:W-:Y:S01]  /*06b0*/  SHF.R.U32.HI R20, RZ, 0x1, R13 ;  /* 0x00000001ff147819 */ /* 0x000fe2000001160d */
[----:B------:R-:W-:Y:S01]  /*06c0*/  IMAD.MOV.U32 R14, RZ, RZ, R21 ;  /* 0x000000ffff0e7224 */ /* 0x000fe200078e0015 */
[----:B------:R-:W-:Y:S01]  /*06d0*/  LOP3.LUT R4, R4, 0x11111111, RZ, 0xc0, !PT ;  /* 0x1111111104047812 */ /* 0x000fe200078ec0ff */
[----:B--2---:R-:W-:-:S05]  /*06e0*/  IMAD.MOV.U32 R13, RZ, RZ, R18 ;  /* 0x000000ffff0d7224 */ /* 0x004fca00078e0012 */
[----:B------:R-:W-:Y:S01]  /*06f0*/  MOVM.U4TO8.M832 R4, R4 ;  /* 0x000000000404723a */ /* 0x000fe20000004800 */
[----:B------:R-:W-:-:S03]  /*0700*/  IMAD.MOV.U32 R15, RZ, RZ, R19 ;  /* 0x000000ffff0f7224 */ /* 0x000fc600078e0013 */
[----:B------:R-:W2:Y:S04]  /*0710*/  MOVM.U4TO8.M832 R18, R20 ;  /* 0x000000001412723a */ /* 0x000ea80000004800 */
[----:B0-----:R-:W-:Y:S01]  /*0720*/  IMMA.16832.U8.U8 R8, R12.ROW, R6.COL, R8 ;  /* 0x000000060c087237 */ /* 0x001fe20000400c08 */
[----:B------:R-:W-:Y:S02]  /*0730*/  LOP3.LUT R6, R2, 0x11111111, RZ, 0xc0, !PT ;  /* 0x1111111102067812 */ /* 0x000fe400078ec0ff */
[----:B------:R-:W0:Y:S01]  /*0740*/  MOVM.U4TO8.M832 R2, R3 ;  /* 0x000000000302723a */ /* 0x000e220000004800 */
[----:B-1----:R-:W-:Y:S02]  /*0750*/  IMAD.MOV.U32 R13, RZ, RZ, R16 ;  /* 0x000000ffff0d7224 */ /* 0x002fe400078e0010 */
[----:B------:R-:W-:Y:S01]  /*0760*/  IMAD.MOV.U32 R15, RZ, RZ, R17 ;  /* 0x000000ffff0f7224 */ /* 0x000fe200078e0011 */
[----:B------:R-:W1:Y:S01]  /*0770*/  MOVM.U4TO8.M832 R6, R6 ;  /* 0x000000000606723a */ /* 0x000e620000004800 */
[----:B---3--:R-:W-:-:S02]  /*0780*/  IMAD.MOV.U32 R12, RZ, RZ, R22 ;  /* 0x000000ffff0c7224 */ /* 0x008fc400078e0016 */
[----:B------:R-:W-:-:S10]  /*0790*/  IMAD.MOV.U32 R14, RZ, RZ, R23 ;  /* 0x000000ffff0e7224 */ /* 0x000fd400078e0017 */
[----:B--2---:R-:W-:Y:S01]  /*07a0*/  IMMA.16832.U8.U8 R8, R12.ROW, R18.COL, R8 ;  /* 0x000000120c087237 */ /* 0x004fe20000400c08 */
[----:B0-----:R-:W-:Y:S02]  /*07b0*/  IMAD.MOV.U32 R12, RZ, RZ, R2 ;  /* 0x000000ffff0c7224 */ /* 0x001fe400078e0002 */
[----:B------:R-:W-:Y:S02]  /*07c0*/  IMAD.MOV.U32 R14, RZ, RZ, R3 ;  /* 0x000000ffff0e7224 */ /* 0x000fe400078e0003 */
[----:B-1----:R-:W-:Y:S02]  /*07d0*/  IMAD.MOV.U32 R13, RZ, RZ, R6 ;  /* 0x000000ffff0d7224 */ /* 0x002fe400078e0006 */
[----:B------:R-:W-:Y:S02]  /*07e0*/  IMAD.MOV.U32 R15, RZ, RZ, R7 ;  /* 0x000000ffff0f7224 */ /* 0x000fe400078e0007 */
[----:B------:R-:W-:Y:S02]  /*07f0*/  IMAD.MOV.U32 R2, RZ, RZ, R0 ;  /* 0x000000ffff027224 */ /* 0x000fe400078e0000 */
[----:B------:R-:W-:-:S09]  /*0800*/  IMAD.MOV.U32 R3, RZ, RZ, 0x0 ;  /* 0x00000000ff037424 */ /* 0x000fd200078e00ff */
[----:B------:R-:W-:Y:S01]  /*0810*/  IMMA.16832.U8.U8 R8, R12.ROW, R4.COL, R8 ;  /* 0x000000040c087237 */ /* 0x000fe20000400c08 */
[----:B------:R-:W-:-:S04]  /*0820*/  NOP ;  /* 0x0000000000007918 */ /* 0x000fc80000000000 */
[----:B------:R-:W-:-:S15]  /*0830*/  RET.REL.NODEC R2 `(_Z10mma_kernelP9FragmentAP9FragmentBP9FragmentCS4_) ;  /* 0xfffffff402f07950 */ /* 0x000fde0003c3ffff */
.L_x_0:
[----:B------:R-:W-:-:S00]  /*0840*/  BRA `(.L_x_0) ;  /* 0xfffffffc00fc7947 */ /* 0x000fc0000383ffff */
[----:B------:R-:W-:-:S00]  /*0850*/  NOP ;  /* 0x0000000000007918 */ /* 0x000fc00000000000 */
        /* <DEDUP_REMOVED lines=10> */
.L_x_1:


//--------------------- .nv.shared.reserved.0     --------------------------
	.section	.nv.shared.reserved.0,"aw",@nobits
	.weak		__nv_reservedSMEM_offset_0_alias
	.size		__nv_reservedSMEM_offset_0_alias, 0, 64
	.other		__nv_reservedSMEM_offset_0_alias,@"STO_CUDA_RESERVED_SHARED STV_DEFAULT"
__nv_reservedSMEM_offset_0_alias:
	.zero		0
	.zero		64


//--------------------- .nv.constant0._Z10mma_kernelP9FragmentAP9FragmentBP9FragmentCS4_ --------------------------
	.section	.nv.constant0._Z10mma_kernelP9FragmentAP9FragmentBP9FragmentCS4_,"a",@progbits
	.sectionflags	@""
	.align	4
.nv.constant0._Z10mma_kernelP9FragmentAP9FragmentBP9FragmentCS4_:
	.zero		928


//--------------------- SYMBOLS --------------------------

	.type		.nv.reservedSmem.offset0,@object
	.size		.nv.reservedSmem.offset0,0x4
